//
// Generated by NVIDIA NVVM Compiler
//
// Compiler Build ID: CL-36424714
// Cuda compilation tools, release 13.0, V13.0.88
// Based on NVVM 20.0.0
//

.version 9.0
.target sm_100
.address_size 64

	// .globl	_Z9bodyForceP6float4S0_i

.visible .entry _Z9bodyForceP6float4S0_i(
	.param .u64 .ptr .align 1 _Z9bodyForceP6float4S0_i_param_0,
	.param .u64 .ptr .align 1 _Z9bodyForceP6float4S0_i_param_1,
	.param .u32 _Z9bodyForceP6float4S0_i_param_2
)
{
	.reg .pred 	%p<9>;
	.reg .b32 	%r<19>;
	.reg .b32 	%f<188>;
	.reg .b64 	%rd<17>;

	ld.param.u64 	%rd6, [_Z9bodyForceP6float4S0_i_param_0];
	ld.param.u64 	%rd5, [_Z9bodyForceP6float4S0_i_param_1];
	ld.param.u32 	%r10, [_Z9bodyForceP6float4S0_i_param_2];
	cvta.to.global.u64 	%rd1, %rd6;
	mov.u32 	%r11, %ntid.x;
	mov.u32 	%r12, %ctaid.x;
	mov.u32 	%r13, %tid.x;
	mad.lo.s32 	%r1, %r11, %r12, %r13;
	setp.ge.s32 	%p1, %r1, %r10;
	@%p1 bra 	$L__BB0_12;
	setp.lt.s32 	%p2, %r10, 1;
	mov.f32 	%f185, 0f00000000;
	mov.f32 	%f186, %f185;
	mov.f32 	%f187, %f185;
	@%p2 bra 	$L__BB0_11;
	mul.wide.s32 	%rd7, %r1, 16;
	add.s64 	%rd8, %rd1, %rd7;
	.pragma "used_bytes_mask 4095";
	ld.global.v4.f32 	{%f1, %f2, %f3, %f40}, [%rd8];
	and.b32  	%r2, %r10, 3;
	setp.lt.u32 	%p3, %r10, 4;
	mov.f32 	%f172, 0f00000000;
	mov.b32 	%r18, 0;
	mov.f32 	%f171, %f172;
	mov.f32 	%f170, %f172;
	@%p3 bra 	$L__BB0_5;
	and.b32  	%r18, %r10, 2147483644;
	neg.s32 	%r16, %r18;
	add.s64 	%rd16, %rd1, 32;
	mov.f32 	%f172, 0f00000000;
$L__BB0_4:
	.pragma "nounroll";
	.pragma "used_bytes_mask 4095";
	ld.global.v4.f32 	{%f42, %f43, %f44, %f45}, [%rd16+-32];
	sub.f32 	%f46, %f42, %f1;
	sub.f32 	%f47, %f43, %f2;
	sub.f32 	%f48, %f44, %f3;
	mul.f32 	%f49, %f47, %f47;
	fma.rn.f32 	%f50, %f46, %f46, %f49;
	fma.rn.f32 	%f51, %f48, %f48, %f50;
	add.f32 	%f52, %f51, 0f3089705F;
	sqrt.rn.f32 	%f53, %f52;
	rcp.rn.f32 	%f54, %f53;
	mul.f32 	%f55, %f54, %f54;
	mul.f32 	%f56, %f54, %f55;
	fma.rn.f32 	%f57, %f46, %f56, %f170;
	fma.rn.f32 	%f58, %f47, %f56, %f171;
	fma.rn.f32 	%f59, %f48, %f56, %f172;
	.pragma "used_bytes_mask 4095";
	ld.global.v4.f32 	{%f60, %f61, %f62, %f63}, [%rd16+-16];
	sub.f32 	%f64, %f60, %f1;
	sub.f32 	%f65, %f61, %f2;
	sub.f32 	%f66, %f62, %f3;
	mul.f32 	%f67, %f65, %f65;
	fma.rn.f32 	%f68, %f64, %f64, %f67;
	fma.rn.f32 	%f69, %f66, %f66, %f68;
	add.f32 	%f70, %f69, 0f3089705F;
	sqrt.rn.f32 	%f71, %f70;
	rcp.rn.f32 	%f72, %f71;
	mul.f32 	%f73, %f72, %f72;
	mul.f32 	%f74, %f72, %f73;
	fma.rn.f32 	%f75, %f64, %f74, %f57;
	fma.rn.f32 	%f76, %f65, %f74, %f58;
	fma.rn.f32 	%f77, %f66, %f74, %f59;
	.pragma "used_bytes_mask 4095";
	ld.global.v4.f32 	{%f78, %f79, %f80, %f81}, [%rd16];
	sub.f32 	%f82, %f78, %f1;
	sub.f32 	%f83, %f79, %f2;
	sub.f32 	%f84, %f80, %f3;
	mul.f32 	%f85, %f83, %f83;
	fma.rn.f32 	%f86, %f82, %f82, %f85;
	fma.rn.f32 	%f87, %f84, %f84, %f86;
	add.f32 	%f88, %f87, 0f3089705F;
	sqrt.rn.f32 	%f89, %f88;
	rcp.rn.f32 	%f90, %f89;
	mul.f32 	%f91, %f90, %f90;
	mul.f32 	%f92, %f90, %f91;
	fma.rn.f32 	%f93, %f82, %f92, %f75;
	fma.rn.f32 	%f94, %f83, %f92, %f76;
	fma.rn.f32 	%f95, %f84, %f92, %f77;
	.pragma "used_bytes_mask 4095";
	ld.global.v4.f32 	{%f96, %f97, %f98, %f99}, [%rd16+16];
	sub.f32 	%f100, %f96, %f1;
	sub.f32 	%f101, %f97, %f2;
	sub.f32 	%f102, %f98, %f3;
	mul.f32 	%f103, %f101, %f101;
	fma.rn.f32 	%f104, %f100, %f100, %f103;
	fma.rn.f32 	%f105, %f102, %f102, %f104;
	add.f32 	%f106, %f105, 0f3089705F;
	sqrt.rn.f32 	%f107, %f106;
	rcp.rn.f32 	%f108, %f107;
	mul.f32 	%f109, %f108, %f108;
	mul.f32 	%f110, %f108, %f109;
	fma.rn.f32 	%f170, %f100, %f110, %f93;
	fma.rn.f32 	%f171, %f101, %f110, %f94;
	fma.rn.f32 	%f172, %f102, %f110, %f95;
	add.s32 	%r16, %r16, 4;
	add.s64 	%rd16, %rd16, 64;
	setp.ne.s32 	%p4, %r16, 0;
	@%p4 bra 	$L__BB0_4;
$L__BB0_5:
	setp.eq.s32 	%p5, %r2, 0;
	@%p5 bra 	$L__BB0_10;
	setp.eq.s32 	%p6, %r2, 1;
	@%p6 bra 	$L__BB0_8;
	mul.wide.u32 	%rd9, %r18, 16;
	add.s64 	%rd10, %rd1, %rd9;
	.pragma "used_bytes_mask 4095";
	ld.global.v4.f32 	{%f112, %f113, %f114, %f115}, [%rd10];
	sub.f32 	%f116, %f112, %f1;
	sub.f32 	%f117, %f113, %f2;
	sub.f32 	%f118, %f114, %f3;
	mul.f32 	%f119, %f117, %f117;
	fma.rn.f32 	%f120, %f116, %f116, %f119;
	fma.rn.f32 	%f121, %f118, %f118, %f120;
	add.f32 	%f122, %f121, 0f3089705F;
	sqrt.rn.f32 	%f123, %f122;
	rcp.rn.f32 	%f124, %f123;
	mul.f32 	%f125, %f124, %f124;
	mul.f32 	%f126, %f124, %f125;
	fma.rn.f32 	%f127, %f116, %f126, %f170;
	fma.rn.f32 	%f128, %f117, %f126, %f171;
	fma.rn.f32 	%f129, %f118, %f126, %f172;
	.pragma "used_bytes_mask 4095";
	ld.global.v4.f32 	{%f130, %f131, %f132, %f133}, [%rd10+16];
	sub.f32 	%f134, %f130, %f1;
	sub.f32 	%f135, %f131, %f2;
	sub.f32 	%f136, %f132, %f3;
	mul.f32 	%f137, %f135, %f135;
	fma.rn.f32 	%f138, %f134, %f134, %f137;
	fma.rn.f32 	%f139, %f136, %f136, %f138;
	add.f32 	%f140, %f139, 0f3089705F;
	sqrt.rn.f32 	%f141, %f140;
	rcp.rn.f32 	%f142, %f141;
	mul.f32 	%f143, %f142, %f142;
	mul.f32 	%f144, %f142, %f143;
	fma.rn.f32 	%f170, %f134, %f144, %f127;
	fma.rn.f32 	%f171, %f135, %f144, %f128;
	fma.rn.f32 	%f172, %f136, %f144, %f129;
	add.s32 	%r18, %r18, 2;
$L__BB0_8:
	and.b32  	%r15, %r10, 1;
	setp.eq.b32 	%p7, %r15, 1;
	not.pred 	%p8, %p7;
	@%p8 bra 	$L__BB0_10;
	mul.wide.u32 	%rd11, %r18, 16;
	add.s64 	%rd12, %rd1, %rd11;
	.pragma "used_bytes_mask 4095";
	ld.global.v4.f32 	{%f145, %f146, %f147, %f148}, [%rd12];
	sub.f32 	%f149, %f145, %f1;
	sub.f32 	%f150, %f146, %f2;
	sub.f32 	%f151, %f147, %f3;
	mul.f32 	%f152, %f150, %f150;
	fma.rn.f32 	%f153, %f149, %f149, %f152;
	fma.rn.f32 	%f154, %f151, %f151, %f153;
	add.f32 	%f155, %f154, 0f3089705F;
	sqrt.rn.f32 	%f156, %f155;
	rcp.rn.f32 	%f157, %f156;
	mul.f32 	%f158, %f157, %f157;
	mul.f32 	%f159, %f157, %f158;
	fma.rn.f32 	%f170, %f149, %f159, %f170;
	fma.rn.f32 	%f171, %f150, %f159, %f171;
	fma.rn.f32 	%f172, %f151, %f159, %f172;
$L__BB0_10:
	mul.f32 	%f185, %f170, 0f3A83126F;
	mul.f32 	%f186, %f171, 0f3A83126F;
	mul.f32 	%f187, %f172, 0f3A83126F;
$L__BB0_11:
	cvta.to.global.u64 	%rd13, %rd5;
	mul.wide.s32 	%rd14, %r1, 16;
	add.s64 	%rd15, %rd13, %rd14;
	.pragma "used_bytes_mask 4095";
	ld.global.v4.f32 	{%f160, %f161, %f162, %f163}, [%rd15];
	add.f32 	%f164, %f185, %f160;
	add.f32 	%f165, %f186, %f161;
	st.global.v2.f32 	[%rd15], {%f164, %f165};
	add.f32 	%f166, %f187, %f162;
	st.global.f32 	[%rd15+8], %f166;
$L__BB0_12:
	ret;

}


// ===== COMPILED SASS (sm_100) =====

	.target	sm_100

	.elftype	@"ET_EXEC"


//--------------------- .note.nv.tkinfo           --------------------------
	.section	.note.nv.tkinfo,"",@"SHT_NOTE"
	.sectionflags	@"SHF_NOTE_NV_TKINFO"
	.tkinfo
        /*0018*/ 	.word	0x00000002
        /*0030*/ 	.string	""
        /*0030*/ 	.string	"ptxas"
        /*0030*/ 	.string	"Cuda compilation tools, release 13.0, V13.0.88"
        /*0030*/ 	.string	"Build cuda_13.0.r13.0/compiler.36424714_0"
        /*0030*/ 	.string	"-arch sm_100 -m 64 "



//--------------------- .note.nv.cuinfo           --------------------------
	.section	.note.nv.cuinfo,"",@"SHT_NOTE"
	.sectionflags	@"SHF_NOTE_NV_CUINFO"
        /*0018*/ 	.short	0x0002
        /*001a*/ 	.short	0x0064
        /*001c*/ 	.short	0x0082
	.zero		2


//--------------------- .nv.info                  --------------------------
	.section	.nv.info,"",@"SHT_CUDA_INFO"
	.align	4


	//----- nvinfo : EIATTR_REGCOUNT
	.align		4
        /*0000*/ 	.byte	0x04, 0x2f
        /*0002*/ 	.short	(.L_1 - .L_0)
	.align		4
.L_0:
        /*0004*/ 	.word	index@(_Z9bodyForceP6float4S0_i)
        /*0008*/ 	.word	0x0000001d


	//----- nvinfo : EIATTR_FRAME_SIZE
	.align		4
.L_1:
        /*000c*/ 	.byte	0x04, 0x11
        /*000e*/ 	.short	(.L_3 - .L_2)
	.align		4
.L_2:
        /*0010*/ 	.word	index@($__internal_1_$__cuda_sm20_sqrt_rn_f32_slowpath)
        /*0014*/ 	.word	0x00000000


	//----- nvinfo : EIATTR_FRAME_SIZE
	.align		4
.L_3:
        /*0018*/ 	.byte	0x04, 0x11
        /*001a*/ 	.short	(.L_5 - .L_4)
	.align		4
.L_4:
        /*001c*/ 	.word	index@($__internal_0_$__cuda_sm20_rcp_rn_f32_slowpath)
        /*0020*/ 	.word	0x00000000


	//----- nvinfo : EIATTR_FRAME_SIZE
	.align		4
.L_5:
        /*0024*/ 	.byte	0x04, 0x11
        /*0026*/ 	.short	(.L_7 - .L_6)
	.align		4
.L_6:
        /*0028*/ 	.word	index@(_Z9bodyForceP6float4S0_i)
        /*002c*/ 	.word	0x00000000


	//----- nvinfo : EIATTR_MIN_STACK_SIZE
	.align		4
.L_7:
        /*0030*/ 	.byte	0x04, 0x12
        /*0032*/ 	.short	(.L_9 - .L_8)
	.align		4
.L_8:
        /*0034*/ 	.word	index@(_Z9bodyForceP6float4S0_i)
        /*0038*/ 	.word	0x00000000
.L_9:


//--------------------- .nv.compat                --------------------------
	.section	.nv.compat,"",@"SHT_CUDA_COMPAT_INFO"
	.align	4
        /*0000*/ 	.byte	0x02, 0x09, 0x00, 0x00, 0x02, 0x02, 0x01, 0x00, 0x02, 0x05, 0x05, 0x00, 0x03, 0x07, 0x01, 0x01
        /*0010*/ 	.byte	0x02, 0x03, 0x00, 0x00, 0x02, 0x06, 0x01, 0x00, 0x04, 0x0b, 0x08, 0x00, 0x01, 0x00, 0x00, 0x00
        /*0020*/ 	.byte	0x00, 0x00, 0x00, 0x00


//--------------------- .nv.info._Z9bodyForceP6float4S0_i --------------------------
	.section	.nv.info._Z9bodyForceP6float4S0_i,"",@"SHT_CUDA_INFO"
	.sectionflags	@""
	.align	4


	//----- nvinfo : EIATTR_CUDA_API_VERSION
	.align		4
        /*0000*/ 	.byte	0x04, 0x37
        /*0002*/ 	.short	(.L_11 - .L_10)
.L_10:
        /*0004*/ 	.word	0x00000082


	//----- nvinfo : EIATTR_KPARAM_INFO
	.align		4
.L_11:
        /*0008*/ 	.byte	0x04, 0x17
        /*000a*/ 	.short	(.L_13 - .L_12)
.L_12:
        /*000c*/ 	.word	0x00000000
        /*0010*/ 	.short	0x0002
        /*0012*/ 	.short	0x0010
        /*0014*/ 	.byte	0x00, 0xf0, 0x11, 0x00


	//----- nvinfo : EIATTR_KPARAM_INFO
	.align		4
.L_13:
        /*0018*/ 	.byte	0x04, 0x17
        /*001a*/ 	.short	(.L_15 - .L_14)
.L_14:
        /*001c*/ 	.word	0x00000000
        /*0020*/ 	.short	0x0001
        /*0022*/ 	.short	0x0008
        /*0024*/ 	.byte	0x00, 0xf5, 0x21, 0x00


	//----- nvinfo : EIATTR_KPARAM_INFO
	.align		4
.L_15:
        /*0028*/ 	.byte	0x04, 0x17
        /*002a*/ 	.short	(.L_17 - .L_16)
.L_16:
        /*002c*/ 	.word	0x00000000
        /*0030*/ 	.short	0x0000
        /*0032*/ 	.short	0x0000
        /*0034*/ 	.byte	0x00, 0xf5, 0x21, 0x00


	//----- nvinfo : EIATTR_SPARSE_MMA_MASK
	.align		4
.L_17:
        /*0038*/ 	.byte	0x03, 0x50
        /*003a*/ 	.short	0x0000


	//----- nvinfo : EIATTR_MAXREG_COUNT
	.align		4
        /*003c*/ 	.byte	0x03, 0x1b
        /*003e*/ 	.short	0x00ff


	//----- nvinfo : EIATTR_MERCURY_ISA_VERSION
	.align		4
        /*0040*/ 	.byte	0x03, 0x5f
        /*0042*/ 	.short	0x0101


	//----- nvinfo : EIATTR_UNUSED_LOAD_BYTE_OFFSET
	.align		4
        /*0044*/ 	.byte	0x04, 0x44
        /*0046*/ 	.short	(.L_19 - .L_18)


	//   ....[0]....
.L_18:
        /*0048*/ 	.word	0x00000100
        /*004c*/ 	.word	0x00000fff


	//   ....[1]....
        /*0050*/ 	.word	0x00000200
        /*0054*/ 	.word	0x00000fff


	//   ....[2]....
        /*0058*/ 	.word	0x00000430
        /*005c*/ 	.word	0x00000fff


	//   ....[3]....
        /*0060*/ 	.word	0x000006b0
        /*0064*/ 	.word	0x00000fff


	//   ....[4]....
        /*0068*/ 	.word	0x00000930
        /*006c*/ 	.word	0x00000fff


	//   ....[5]....
        /*0070*/ 	.word	0x00000cb0
        /*0074*/ 	.word	0x00000fff


	//   ....[6]....
        /*0078*/ 	.word	0x00000ee0
        /*007c*/ 	.word	0x00000fff


	//   ....[7]....
        /*0080*/ 	.word	0x00001220
        /*0084*/ 	.word	0x00000fff


	//   ....[8]....
        /*0088*/ 	.word	0x000014f0
        /*008c*/ 	.word	0x00000fff


	//----- nvinfo : EIATTR_VRC_CTA_INIT_COUNT
	.align		4
.L_19:
        /*0090*/ 	.byte	0x02, 0x4a
	.zero		1
	.zero		1


	//----- nvinfo : EIATTR_EXIT_INSTR_OFFSETS
	.align		4
        /*0094*/ 	.byte	0x04, 0x1c
        /*0096*/ 	.short	(.L_21 - .L_20)


	//   ....[0]....
.L_20:
        /*0098*/ 	.word	0x00000070


	//   ....[1]....
        /*009c*/ 	.word	0x00001550


	//----- nvinfo : EIATTR_CRS_STACK_SIZE
	.align		4
.L_21:
        /*00a0*/ 	.byte	0x04, 0x1e
        /*00a2*/ 	.short	(.L_23 - .L_22)
.L_22:
        /*00a4*/ 	.word	0x00000000


	//----- nvinfo : EIATTR_CBANK_PARAM_SIZE
	.align		4
.L_23:
        /*00a8*/ 	.byte	0x03, 0x19
        /*00aa*/ 	.short	0x0014


	//----- nvinfo : EIATTR_PARAM_CBANK
	.align		4
        /*00ac*/ 	.byte	0x04, 0x0a
        /*00ae*/ 	.short	(.L_25 - .L_24)
	.align		4
.L_24:
        /*00b0*/ 	.word	index@(.nv.constant0._Z9bodyForceP6float4S0_i)
        /*00b4*/ 	.short	0x0380
        /*00b6*/ 	.short	0x0014


	//----- nvinfo : EIATTR_SW_WAR
	.align		4
.L_25:
        /*00b8*/ 	.byte	0x04, 0x36
        /*00ba*/ 	.short	(.L_27 - .L_26)
.L_26:
        /*00bc*/ 	.word	0x00000008
.L_27:


//--------------------- .nv.callgraph             --------------------------
	.section	.nv.callgraph,"",@"SHT_CUDA_CALLGRAPH"
	.align	4
	.sectionentsize	8
	.align		4
        /*0000*/ 	.word	0x00000000
	.align		4
        /*0004*/ 	.word	0xffffffff
	.align		4
        /*0008*/ 	.word	0x00000000
	.align		4
        /*000c*/ 	.word	0xfffffffe
	.align		4
        /*0010*/ 	.word	0x00000000
	.align		4
        /*0014*/ 	.word	0xfffffffd
	.align		4
        /*0018*/ 	.word	0x00000000
	.align		4
        /*001c*/ 	.word	0xfffffffc


//--------------------- .text._Z9bodyForceP6float4S0_i --------------------------
	.section	.text._Z9bodyForceP6float4S0_i,"ax",@progbits
	.align	128
        .global         _Z9bodyForceP6float4S0_i
        .type           _Z9bodyForceP6float4S0_i,@function
        .size           _Z9bodyForceP6float4S0_i,(.L_x_54 - _Z9bodyForceP6float4S0_i)
        .other          _Z9bodyForceP6float4S0_i,@"STO_CUDA_ENTRY STV_DEFAULT"
_Z9bodyForceP6float4S0_i:
.text._Z9bodyForceP6float4S0_i:
[----:B------:R-:W-:Y:S01]  /*0000*/  LDC R1, c[0x0][0x37c] ;  /* 0x0000df00ff017b82 */ /* 0x000fe20000000800 */
[----:B------:R-:W0:Y:S01]  /*0010*/  S2R R2, SR_CTAID.X ;  /* 0x0000000000027919 */ /* 0x000e220000002500 */
[----:B------:R-:W0:Y:S01]  /*0020*/  LDCU UR4, c[0x0][0x360] ;  /* 0x00006c00ff0477ac */ /* 0x000e220008000800 */
[----:B------:R-:W0:Y:S01]  /*0030*/  S2R R3, SR_TID.X ;  /* 0x0000000000037919 */ /* 0x000e220000002100 */
[----:B------:R-:W1:Y:S01]  /*0040*/  LDCU UR9, c[0x0][0x390] ;  /* 0x00007200ff0977ac */ /* 0x000e620008000800 */
[----:B0-----:R-:W-:-:S05]  /*0050*/  IMAD R2, R2, UR4, R3 ;  /* 0x0000000402027c24 */ /* 0x001fca000f8e0203 */
[----:B-1----:R-:W-:-:S13]  /*0060*/  ISETP.GE.AND P0, PT, R2, UR9, PT ;  /* 0x0000000902007c0c */ /* 0x002fda000bf06270 */
[----:B------:R-:W-:Y:S05]  /*0070*/  @P0 EXIT ;  /* 0x000000000000094d */ /* 0x000fea0003800000 */
[----:B------:R-:W-:Y:S01]  /*0080*/  UISETP.GE.AND UP0, UPT, UR9, 0x1, UPT ;  /* 0x000000010900788c */ /* 0x000fe2000bf06270 */
[----:B------:R-:W-:Y:S01]  /*0090*/  HFMA2 R7, -RZ, RZ, 0, 0 ;  /* 0x00000000ff077431 */ /* 0x000fe200000001ff */
[----:B------:R-:W-:Y:S01]  /*00a0*/  MOV R0, RZ ;  /* 0x000000ff00007202 */ /* 0x000fe20000000f00 */
[----:B------:R-:W-:Y:S01]  /*00b0*/  HFMA2 R9, -RZ, RZ, 0, 0 ;  /* 0x00000000ff097431 */ /* 0x000fe200000001ff */
[----:B------:R-:W0:Y:S05]  /*00c0*/  LDCU.64 UR10, c[0x0][0x358] ;  /* 0x00006b00ff0a77ac */ /* 0x000e2a0008000a00 */
[----:B------:R-:W-:Y:S05]  /*00d0*/  BRA.U !UP0, `(.L_x_0) ;  /* 0x0000001108fc7547 */ /* 0x000fea000b800000 */
[----:B------:R-:W1:Y:S02]  /*00e0*/  LDC.64 R8, c[0x0][0x380] ;  /* 0x0000e000ff087b82 */ /* 0x000e640000000a00 */
[----:B-1----:R-:W-:-:S06]  /*00f0*/  IMAD.WIDE R8, R2, 0x10, R8 ;  /* 0x0000001002087825 */ /* 0x002fcc00078e0208 */
[----:B0-----:R-:W5:Y:S01]  /*0100*/  LDG.E.128 R8, desc[UR10][R8.64] ;  /* 0x0000000a08087981 */ /* 0x001f62000c1e1d00 */
[----:B------:R-:W-:Y:S01]  /*0110*/  UISETP.GE.U32.AND UP0, UPT, UR9, 0x4, UPT ;  /* 0x000000040900788c */ /* 0x000fe2000bf06070 */
[----:B------:R-:W-:Y:S02]  /*0120*/  MOV R6, RZ ;  /* 0x000000ff00067202 */ /* 0x000fe40000000f00 */
[----:B------:R-:W-:Y:S02]  /*0130*/  CS2R R4, SRZ ;  /* 0x0000000000047805 */ /* 0x000fe4000001ff00 */
[----:B------:R-:W-:Y:S01]  /*0140*/  MOV R3, RZ ;  /* 0x000000ff00037202 */ /* 0x000fe20000000f00 */
[----:B------:R-:W-:-:S03]  /*0150*/  ULOP3.LUT UR6, UR9, 0x3, URZ, 0xc0, !UPT ;  /* 0x0000000309067892 */ /* 0x000fc6000f8ec0ff */
[----:B------:R-:W-:Y:S09]  /*0160*/  BRA.U !UP0, `(.L_x_1) ;  /* 0x0000000908b87547 */ /* 0x000ff2000b800000 */
[----:B------:R-:W0:Y:S01]  /*0170*/  LDCU.64 UR4, c[0x0][0x380] ;  /* 0x00007000ff0477ac */ /* 0x000e220008000a00 */
[----:B------:R-:W-:Y:S01]  /*0180*/  MOV R6, RZ ;  /* 0x000000ff00067202 */ /* 0x000fe20000000f00 */
[----:B------:R-:W-:-:S04]  /*0190*/  ULOP3.LUT UR7, UR9, 0x7ffffffc, URZ, 0xc0, !UPT ;  /* 0x7ffffffc09077892 */ /* 0x000fc8000f8ec0ff */
[----:B------:R-:W-:Y:S02]  /*01a0*/  UIADD3 UR8, UPT, UPT, -UR7, URZ, URZ ;  /* 0x000000ff07087290 */ /* 0x000fe4000fffe1ff */
[----:B------:R-:W-:Y:S01]  /*01b0*/  MOV R3, UR7 ;  /* 0x0000000700037c02 */ /* 0x000fe20008000f00 */
[----:B0-----:R-:W-:-:S04]  /*01c0*/  UIADD3 UR4, UP0, UPT, UR4, 0x20, URZ ;  /* 0x0000002004047890 */ /* 0x001fc8000ff1e0ff */
[----:B------:R-:W-:Y:S02]  /*01d0*/  UIADD3.X UR5, UPT, UPT, URZ, UR5, URZ, UP0, !UPT ;  /* 0x00000005ff057290 */ /* 0x000fe400087fe4ff */
[----:B------:R-:W-:-:S04]  /*01e0*/  MOV R18, UR4 ;  /* 0x0000000400127c02 */ /* 0x000fc80008000f00 */
[----:B------:R-:W-:-:S07]  /*01f0*/  MOV R19, UR5 ;  /* 0x0000000500137c02 */ /* 0x000fce0008000f00 */
.L_x_26:
[----:B------:R-:W2:Y:S01]  /*0200*/  LDG.E.128 R12, desc[UR10][R18.64+-0x20] ;  /* 0xffffe00a120c7981 */ /* 0x000ea2000c1e1d00 */
[----:B------:R-:W-:Y:S01]  /*0210*/  BSSY.RECONVERGENT B0, `(.L_x_2) ;  /* 0x0000014000007945 */ /* 0x000fe20003800200 */
[----:B--2--5:R-:W-:Y:S01]  /*0220*/  FADD R16, -R9, R13 ;  /* 0x0000000d09107221 */ /* 0x024fe20000000100 */
[----:B------:R-:W-:Y:S01]  /*0230*/  FADD R7, -R8, R12 ;  /* 0x0000000c08077221 */ /* 0x000fe20000000100 */
[----:B------:R-:W-:Y:S02]  /*0240*/  FADD R11, -R10, R14 ;  /* 0x0000000e0a0b7221 */ /* 0x000fe40000000100 */
[----:B------:R-:W-:-:S04]  /*0250*/  FMUL R0, R16, R16 ;  /* 0x0000001010007220 */ /* 0x000fc80000400000 */
[----:B------:R-:W-:-:S04]  /*0260*/  FFMA R0, R7, R7, R0 ;  /* 0x0000000707007223 */ /* 0x000fc80000000000 */
[----:B------:R-:W-:-:S04]  /*0270*/  FFMA R0, R11, R11, R0 ;  /* 0x0000000b0b007223 */ /* 0x000fc80000000000 */
[----:B------:R-:W-:-:S04]  /*0280*/  FADD R17, R0, 9.9999997171806853657e-10 ;  /* 0x3089705f00117421 */ /* 0x000fc80000000000 */
[----:B------:R0:W1:Y:S01]  /*0290*/  MUFU.RSQ R12, R17 ;  /* 0x00000011000c7308 */ /* 0x0000620000001400 */
[----:B------:R-:W-:-:S04]  /*02a0*/  IADD3 R0, PT, PT, R17, -0xd000000, RZ ;  /* 0xf300000011007810 */ /* 0x000fc80007ffe0ff */
[----:B------:R-:W-:-:S13]  /*02b0*/  ISETP.GT.U32.AND P0, PT, R0, 0x727fffff, PT ;  /* 0x727fffff0000780c */ /* 0x000fda0003f04070 */
[----:B01----:R-:W-:Y:S05]  /*02c0*/  @!P0 BRA `(.L_x_3) ;  /* 0x0000000000108947 */ /* 0x003fea0003800000 */
[----:B------:R-:W-:-:S07]  /*02d0*/  MOV R0, 0x2f0 ;  /* 0x000002f000007802 */ /* 0x000fce0000000f00 */
[----:B------:R-:W-:Y:S05]  /*02e0*/  CALL.REL.NOINC `($__internal_1_$__cuda_sm20_sqrt_rn_f32_slowpath) ;  /* 0x0000001400707944 */ /* 0x000fea0003c00000 */
[----:B------:R-:W-:Y:S01]  /*02f0*/  MOV R0, R24 ;  /* 0x0000001800007202 */ /* 0x000fe20000000f00 */
[----:B------:R-:W-:Y:S06]  /*0300*/  BRA `(.L_x_4) ;  /* 0x0000000000107947 */ /* 0x000fec0003800000 */
.L_x_3:
[----:B------:R-:W-:Y:S01]  /*0310*/  FMUL.FTZ R0, R17, R12 ;  /* 0x0000000c11007220 */ /* 0x000fe20000410000 */
[----:B------:R-:W-:-:S03]  /*0320*/  FMUL.FTZ R12, R12, 0.5 ;  /* 0x3f0000000c0c7820 */ /* 0x000fc60000410000 */
[----:B------:R-:W-:-:S04]  /*0330*/  FFMA R13, -R0, R0, R17 ;  /* 0x00000000000d7223 */ /* 0x000fc80000000111 */
[----:B------:R-:W-:-:S07]  /*0340*/  FFMA R0, R13, R12, R0 ;  /* 0x0000000c0d007223 */ /* 0x000fce0000000000 */
.L_x_4:
[----:B------:R-:W-:Y:S05]  /*0350*/  BSYNC.RECONVERGENT B0 ;  /* 0x0000000000007941 */ /* 0x000fea0003800200 */
.L_x_2:
[----:B------:R-:W-:Y:S01]  /*0360*/  IADD3 R12, PT, PT, R0, 0x1800000, RZ ;  /* 0x01800000000c7810 */ /* 0x000fe20007ffe0ff */
[----:B------:R-:W-:Y:S03]  /*0370*/  BSSY.RECONVERGENT B0, `(.L_x_5) ;  /* 0x000000b000007945 */ /* 0x000fe60003800200 */
[----:B------:R-:W-:-:S04]  /*0380*/  LOP3.LUT R12, R12, 0x7f800000, RZ, 0xc0, !PT ;  /* 0x7f8000000c0c7812 */ /* 0x000fc800078ec0ff */
[----:B------:R-:W-:-:S13]  /*0390*/  ISETP.GT.U32.AND P0, PT, R12, 0x1ffffff, PT ;  /* 0x01ffffff0c00780c */ /* 0x000fda0003f04070 */
[----:B------:R-:W-:Y:S05]  /*03a0*/  @P0 BRA `(.L_x_6) ;  /* 0x00000000000c0947 */ /* 0x000fea0003800000 */
[----:B------:R-:W-:-:S07]  /*03b0*/  MOV R20, 0x3d0 ;  /* 0x000003d000147802 */ /* 0x000fce0000000f00 */
[----:B------:R-:W-:Y:S05]  /*03c0*/  CALL.REL.NOINC `($__internal_0_$__cuda_sm20_rcp_rn_f32_slowpath) ;  /* 0x0000001000647944 */ /* 0x000fea0003c00000 */
[----:B------:R-:W-:Y:S05]  /*03d0*/  BRA `(.L_x_7) ;  /* 0x0000000000107947 */ /* 0x000fea0003800000 */
.L_x_6:
[----:B------:R-:W0:Y:S02]  /*03e0*/  MUFU.RCP R21, R0 ;  /* 0x0000000000157308 */ /* 0x000e240000001000 */
[----:B0-----:R-:W-:-:S04]  /*03f0*/  FFMA R12, R21, R0, -1 ;  /* 0xbf800000150c7423 */ /* 0x001fc80000000000 */
[----:B------:R-:W-:-:S04]  /*0400*/  FADD.FTZ R12, -R12, -RZ ;  /* 0x800000ff0c0c7221 */ /* 0x000fc80000010100 */
[----:B------:R-:W-:-:S07]  /*0410*/  FFMA R21, R21, R12, R21 ;  /* 0x0000000c15157223 */ /* 0x000fce0000000015 */
.L_x_7:
[----:B------:R-:W-:Y:S05]  /*0420*/  BSYNC.RECONVERGENT B0 ;  /* 0x0000000000007941 */ /* 0x000fea0003800200 */
.L_x_5:
[----:B------:R-:W2:Y:S01]  /*0430*/  LDG.E.128 R12, desc[UR10][R18.64+-0x10] ;  /* 0xfffff00a120c7981 */ /* 0x000ea2000c1e1d00 */
[-C--:B------:R-:W-:Y:S01]  /*0440*/  FMUL R0, R21, R21.reuse ;  /* 0x0000001515007220 */ /* 0x080fe20000400000 */
[----:B------:R-:W-:Y:S03]  /*0450*/  BSSY.RECONVERGENT B0, `(.L_x_8) ;  /* 0x0000018000007945 */ /* 0x000fe60003800200 */
[----:B------:R-:W-:-:S04]  /*0460*/  FMUL R0, R0, R21 ;  /* 0x0000001500007220 */ /* 0x000fc80000400000 */
[-C--:B------:R-:W-:Y:S01]  /*0470*/  FFMA R16, R16, R0.reuse, R5 ;  /* 0x0000000010107223 */ /* 0x080fe20000000005 */
[----:B------:R-:W-:Y:S01]  /*0480*/  FFMA R11, R11, R0, R6 ;  /* 0x000000000b0b7223 */ /* 0x000fe20000000006 */
[----:B--2---:R-:W-:Y:S01]  /*0490*/  FADD R13, -R9, R13 ;  /* 0x0000000d090d7221 */ /* 0x004fe20000000100 */
        /* <DEDUP_REMOVED lines=8> */
[----:B------:R-:W-:Y:S01]  /*0520*/  ISETP.GT.U32.AND P0, PT, R15, 0x727fffff, PT ;  /* 0x727fffff0f00780c */ /* 0x000fe20003f04070 */
[----:B------:R-:W-:-:S12]  /*0530*/  FFMA R15, R7, R0, R4 ;  /* 0x00000000070f7223 */ /* 0x000fd80000000004 */
[----:B01----:R-:W-:Y:S05]  /*0540*/  @!P0 BRA `(.L_x_9) ;  /* 0x0000000000108947 */ /* 0x003fea0003800000 */
[----:B------:R-:W-:-:S07]  /*0550*/  MOV R0, 0x570 ;  /* 0x0000057000007802 */ /* 0x000fce0000000f00 */
[----:B------:R-:W-:Y:S05]  /*0560*/  CALL.REL.NOINC `($__internal_1_$__cuda_sm20_sqrt_rn_f32_slowpath) ;  /* 0x0000001000d07944 */ /* 0x000fea0003c00000 */
[----:B------:R-:W-:Y:S01]  /*0570*/  MOV R0, R24 ;  /* 0x0000001800007202 */ /* 0x000fe20000000f00 */
[----:B------:R-:W-:Y:S06]  /*0580*/  BRA `(.L_x_10) ;  /* 0x0000000000107947 */ /* 0x000fec0003800000 */
.L_x_9:
[----:B------:R-:W-:Y:S01]  /*0590*/  FMUL.FTZ R0, R17, R20 ;  /* 0x0000001411007220 */ /* 0x000fe20000410000 */
[----:B------:R-:W-:-:S03]  /*05a0*/  FMUL.FTZ R4, R20, 0.5 ;  /* 0x3f00000014047820 */ /* 0x000fc60000410000 */
[----:B------:R-:W-:-:S04]  /*05b0*/  FFMA R5, -R0, R0, R17 ;  /* 0x0000000000057223 */ /* 0x000fc80000000111 */
[----:B------:R-:W-:-:S07]  /*05c0*/  FFMA R0, R5, R4, R0 ;  /* 0x0000000405007223 */ /* 0x000fce0000000000 */
.L_x_10:
[----:B------:R-:W-:Y:S05]  /*05d0*/  BSYNC.RECONVERGENT B0 ;  /* 0x0000000000007941 */ /* 0x000fea0003800200 */
.L_x_8:
        /* <DEDUP_REMOVED lines=8> */
.L_x_12:
[----:B------:R-:W0:Y:S02]  /*0660*/  MUFU.RCP R21, R0 ;  /* 0x0000000000157308 */ /* 0x000e240000001000 */
[----:B0-----:R-:W-:-:S04]  /*0670*/  FFMA R4, R21, R0, -1 ;  /* 0xbf80000015047423 */ /* 0x001fc80000000000 */
[----:B------:R-:W-:-:S04]  /*0680*/  FADD.FTZ R4, -R4, -RZ ;  /* 0x800000ff04047221 */ /* 0x000fc80000010100 */
[----:B------:R-:W-:-:S07]  /*0690*/  FFMA R21, R21, R4, R21 ;  /* 0x0000000415157223 */ /* 0x000fce0000000015 */
.L_x_13:
[----:B------:R-:W-:Y:S05]  /*06a0*/  BSYNC.RECONVERGENT B0 ;  /* 0x0000000000007941 */ /* 0x000fea0003800200 */
.L_x_11:
        /* <DEDUP_REMOVED lines=22> */
.L_x_15:
[----:B------:R-:W-:Y:S01]  /*0810*/  FMUL.FTZ R0, R17, R20 ;  /* 0x0000001411007220 */ /* 0x000fe20000410000 */
[----:B------:R-:W-:-:S03]  /*0820*/  FMUL.FTZ R12, R20, 0.5 ;  /* 0x3f000000140c7820 */ /* 0x000fc60000410000 */
[----:B------:R-:W-:-:S04]  /*0830*/  FFMA R13, -R0, R0, R17 ;  /* 0x00000000000d7223 */ /* 0x000fc80000000111 */
[----:B------:R-:W-:-:S07]  /*0840*/  FFMA R0, R13, R12, R0 ;  /* 0x0000000c0d007223 */ /* 0x000fce0000000000 */
.L_x_16:
[----:B------:R-:W-:Y:S05]  /*0850*/  BSYNC.RECONVERGENT B0 ;  /* 0x0000000000007941 */ /* 0x000fea0003800200 */
.L_x_14:
        /* <DEDUP_REMOVED lines=8> */
.L_x_18:
[----:B------:R-:W0:Y:S02]  /*08e0*/  MUFU.RCP R21, R0 ;  /* 0x0000000000157308 */ /* 0x000e240000001000 */
[----:B0-----:R-:W-:-:S04]  /*08f0*/  FFMA R12, R21, R0, -1 ;  /* 0xbf800000150c7423 */ /* 0x001fc80000000000 */
[----:B------:R-:W-:-:S04]  /*0900*/  FADD.FTZ R12, -R12, -RZ ;  /* 0x800000ff0c0c7221 */ /* 0x000fc80000010100 */
[----:B------:R-:W-:-:S07]  /*0910*/  FFMA R21, R21, R12, R21 ;  /* 0x0000000c15157223 */ /* 0x000fce0000000015 */
.L_x_19:
[----:B------:R-:W-:Y:S05]  /*0920*/  BSYNC.RECONVERGENT B0 ;  /* 0x0000000000007941 */ /* 0x000fea0003800200 */
.L_x_17:
[----:B------:R-:W2:Y:S01]  /*0930*/  LDG.E.128 R12, desc[UR10][R18.64+0x10] ;  /* 0x0000100a120c7981 */ /* 0x000ea2000c1e1d00 */
[-C--:B------:R-:W-:Y:S01]  /*0940*/  FMUL R0, R21, R21.reuse ;  /* 0x0000001515007220 */ /* 0x080fe20000400000 */
[----:B------:R-:W-:Y:S03]  /*0950*/  BSSY.RECONVERGENT B0, `(.L_x_20) ;  /* 0x0000018000007945 */ /* 0x000fe60003800200 */
[----:B------:R-:W-:-:S04]  /*0960*/  FMUL R0, R0, R21 ;  /* 0x0000001500007220 */ /* 0x000fc80000400000 */
[-C--:B------:R-:W-:Y:S01]  /*0970*/  FFMA R7, R4, R0.reuse, R7 ;  /* 0x0000000004077223 */ /* 0x080fe20000000007 */
        /* <DEDUP_REMOVED lines=17> */
.L_x_21:
[----:B------:R-:W-:Y:S01]  /*0a90*/  FMUL.FTZ R0, R17, R20 ;  /* 0x0000001411007220 */ /* 0x000fe20000410000 */
[----:B------:R-:W-:-:S03]  /*0aa0*/  FMUL.FTZ R4, R20, 0.5 ;  /* 0x3f00000014047820 */ /* 0x000fc60000410000 */
[----:B------:R-:W-:-:S04]  /*0ab0*/  FFMA R5, -R0, R0, R17 ;  /* 0x0000000000057223 */ /* 0x000fc80000000111 */
[----:B------:R-:W-:-:S07]  /*0ac0*/  FFMA R0, R5, R4, R0 ;  /* 0x0000000405007223 */ /* 0x000fce0000000000 */
.L_x_22:
[----:B------:R-:W-:Y:S05]  /*0ad0*/  BSYNC.RECONVERGENT B0 ;  /* 0x0000000000007941 */ /* 0x000fea0003800200 */
.L_x_20:
        /* <DEDUP_REMOVED lines=8> */
.L_x_24:
[----:B------:R-:W0:Y:S02]  /*0b60*/  MUFU.RCP R21, R0 ;  /* 0x0000000000157308 */ /* 0x000e240000001000 */
[----:B0-----:R-:W-:-:S04]  /*0b70*/  FFMA R4, R21, R0, -1 ;  /* 0xbf80000015047423 */ /* 0x001fc80000000000 */
[----:B------:R-:W-:-:S04]  /*0b80*/  FADD.FTZ R4, -R4, -RZ ;  /* 0x800000ff04047221 */ /* 0x000fc80000010100 */
[----:B------:R-:W-:-:S07]  /*0b90*/  FFMA R21, R21, R4, R21 ;  /* 0x0000000415157223 */ /* 0x000fce0000000015 */
.L_x_25:
[----:B------:R-:W-:Y:S05]  /*0ba0*/  BSYNC.RECONVERGENT B0 ;  /* 0x0000000000007941 */ /* 0x000fea0003800200 */
.L_x_23:
[----:B------:R-:W-:Y:S01]  /*0bb0*/  UIADD3 UR8, UPT, UPT, UR8, 0x4, URZ ;  /* 0x0000000408087890 */ /* 0x000fe2000fffe0ff */
[-C--:B------:R-:W-:Y:S01]  /*0bc0*/  FMUL R0, R21, R21.reuse ;  /* 0x0000001515007220 */ /* 0x080fe20000400000 */
[----:B------:R-:W-:Y:S02]  /*0bd0*/  IADD3 R18, P0, PT, R18, 0x40, RZ ;  /* 0x0000004012127810 */ /* 0x000fe40007f1e0ff */
[----:B------:R-:W-:Y:S01]  /*0be0*/  UISETP.NE.AND UP0, UPT, UR8, URZ, UPT ;  /* 0x000000ff0800728c */ /* 0x000fe2000bf05270 */
[----:B------:R-:W-:Y:S01]  /*0bf0*/  FMUL R0, R0, R21 ;  /* 0x0000001500007220 */ /* 0x000fe20000400000 */
[----:B------:R-:W-:-:S03]  /*0c00*/  IADD3.X R19, PT, PT, RZ, R19, RZ, P0, !PT ;  /* 0x00000013ff137210 */ /* 0x000fc600007fe4ff */
[-C--:B------:R-:W-:Y:S01]  /*0c10*/  FFMA R4, R12, R0.reuse, R7 ;  /* 0x000000000c047223 */ /* 0x080fe20000000007 */
[-C--:B------:R-:W-:Y:S01]  /*0c20*/  FFMA R5, R13, R0.reuse, R16 ;  /* 0x000000000d057223 */ /* 0x080fe20000000010 */
[----:B------:R-:W-:Y:S02]  /*0c30*/  FFMA R6, R14, R0, R11 ;  /* 0x000000000e067223 */ /* 0x000fe4000000000b */
[----:B------:R-:W-:Y:S05]  /*0c40*/  BRA.U UP0, `(.L_x_26) ;  /* 0xfffffff5006c7547 */ /* 0x000fea000b83ffff */
.L_x_1:
[----:B------:R-:W-:-:S09]  /*0c50*/  UISETP.NE.AND UP0, UPT, UR6, URZ, UPT ;  /* 0x000000ff0600728c */ /* 0x000fd2000bf05270 */
[----:B------:R-:W-:Y:S05]  /*0c60*/  BRA.U !UP0, `(.L_x_27) ;  /* 0x00000009080c7547 */ /* 0x000fea000b800000 */
[----:B------:R-:W-:-:S09]  /*0c70*/  UISETP.NE.AND UP0, UPT, UR6, 0x1, UPT ;  /* 0x000000010600788c */ /* 0x000fd2000bf05270 */
[----:B------:R-:W-:Y:S05]  /*0c80*/  BRA.U !UP0, `(.L_x_28) ;  /* 0x00000005084c7547 */ /* 0x000fea000b800000 */
[----:B------:R-:W0:Y:S02]  /*0c90*/  LDC.64 R18, c[0x0][0x380] ;  /* 0x0000e000ff127b82 */ /* 0x000e240000000a00 */
[----:B0-----:R-:W-:-:S05]  /*0ca0*/  IMAD.WIDE.U32 R18, R3, 0x10, R18 ;  /* 0x0000001003127825 */ /* 0x001fca00078e0012 */
        /* <DEDUP_REMOVED lines=17> */
.L_x_30:
[----:B------:R-:W-:Y:S01]  /*0dc0*/  FMUL.FTZ R0, R17, R12 ;  /* 0x0000000c11007220 */ /* 0x000fe20000410000 */
[----:B------:R-:W-:-:S03]  /*0dd0*/  FMUL.FTZ R12, R12, 0.5 ;  /* 0x3f0000000c0c7820 */ /* 0x000fc60000410000 */
[----:B------:R-:W-:-:S04]  /*0de0*/  FFMA R13, -R0, R0, R17 ;  /* 0x00000000000d7223 */ /* 0x000fc80000000111 */
[----:B------:R-:W-:-:S07]  /*0df0*/  FFMA R0, R13, R12, R0 ;  /* 0x0000000c0d007223 */ /* 0x000fce0000000000 */
.L_x_31:
[----:B------:R-:W-:Y:S05]  /*0e00*/  BSYNC.RECONVERGENT B0 ;  /* 0x0000000000007941 */ /* 0x000fea0003800200 */
.L_x_29:
        /* <DEDUP_REMOVED lines=8> */
.L_x_33:
[----:B------:R-:W0:Y:S02]  /*0e90*/  MUFU.RCP R21, R0 ;  /* 0x0000000000157308 */ /* 0x000e240000001000 */
[----:B0-----:R-:W-:-:S04]  /*0ea0*/  FFMA R12, R21, R0, -1 ;  /* 0xbf800000150c7423 */ /* 0x001fc80000000000 */
[----:B------:R-:W-:-:S04]  /*0eb0*/  FADD.FTZ R12, -R12, -RZ ;  /* 0x800000ff0c0c7221 */ /* 0x000fc80000010100 */
[----:B------:R-:W-:-:S07]  /*0ec0*/  FFMA R21, R21, R12, R21 ;  /* 0x0000000c15157223 */ /* 0x000fce0000000015 */
.L_x_34:
[----:B------:R-:W-:Y:S05]  /*0ed0*/  BSYNC.RECONVERGENT B0 ;  /* 0x0000000000007941 */ /* 0x000fea0003800200 */
.L_x_32:
        /* <DEDUP_REMOVED lines=22> */
.L_x_36:
[----:B------:R-:W-:Y:S01]  /*1040*/  FMUL.FTZ R0, R17, R20 ;  /* 0x0000001411007220 */ /* 0x000fe20000410000 */
[----:B------:R-:W-:-:S03]  /*1050*/  FMUL.FTZ R4, R20, 0.5 ;  /* 0x3f00000014047820 */ /* 0x000fc60000410000 */
[----:B------:R-:W-:-:S04]  /*1060*/  FFMA R5, -R0, R0, R17 ;  /* 0x0000000000057223 */ /* 0x000fc80000000111 */
[----:B------:R-:W-:-:S07]  /*1070*/  FFMA R0, R5, R4, R0 ;  /* 0x0000000405007223 */ /* 0x000fce0000000000 */
.L_x_37:
[----:B------:R-:W-:Y:S05]  /*1080*/  BSYNC.RECONVERGENT B0 ;  /* 0x0000000000007941 */ /* 0x000fea0003800200 */
.L_x_35:
        /* <DEDUP_REMOVED lines=8> */
.L_x_39:
[----:B------:R-:W0:Y:S02]  /*1110*/  MUFU.RCP R21, R0 ;  /* 0x0000000000157308 */ /* 0x000e240000001000 */
[----:B0-----:R-:W-:-:S04]  /*1120*/  FFMA R4, R21, R0, -1 ;  /* 0xbf80000015047423 */ /* 0x001fc80000000000 */
[----:B------:R-:W-:-:S04]  /*1130*/  FADD.FTZ R4, -R4, -RZ ;  /* 0x800000ff04047221 */ /* 0x000fc80000010100 */
[----:B------:R-:W-:-:S07]  /*1140*/  FFMA R21, R21, R4, R21 ;  /* 0x0000000415157223 */ /* 0x000fce0000000015 */
.L_x_40:
[----:B------:R-:W-:Y:S05]  /*1150*/  BSYNC.RECONVERGENT B0 ;  /* 0x0000000000007941 */ /* 0x000fea0003800200 */
.L_x_38:
[----:B------:R-:W-:Y:S01]  /*1160*/  FMUL R0, R21, R21 ;  /* 0x0000001515007220 */ /* 0x000fe20000400000 */
[----:B------:R-:W-:-:S03]  /*1170*/  IADD3 R3, PT, PT, R3, 0x2, RZ ;  /* 0x0000000203037810 */ /* 0x000fc60007ffe0ff */
[----:B------:R-:W-:-:S04]  /*1180*/  FMUL R0, R0, R21 ;  /* 0x0000001500007220 */ /* 0x000fc80000400000 */
[-C--:B------:R-:W-:Y:S01]  /*1190*/  FFMA R4, R12, R0.reuse, R7 ;  /* 0x000000000c047223 */ /* 0x080fe20000000007 */
[-C--:B------:R-:W-:Y:S01]  /*11a0*/  FFMA R5, R13, R0.reuse, R16 ;  /* 0x000000000d057223 */ /* 0x080fe20000000010 */
[----:B------:R-:W-:-:S07]  /*11b0*/  FFMA R6, R14, R0, R11 ;  /* 0x000000000e067223 */ /* 0x000fce000000000b */
.L_x_28:
[----:B------:R-:W0:Y:S02]  /*11c0*/  LDCU UR4, c[0x0][0x390] ;  /* 0x00007200ff0477ac */ /* 0x000e240008000800 */
[----:B0-----:R-:W-:-:S04]  /*11d0*/  ULOP3.LUT UR4, UR4, 0x1, URZ, 0xc0, !UPT ;  /* 0x0000000104047892 */ /* 0x001fc8000f8ec0ff */
[----:B------:R-:W-:-:S09]  /*11e0*/  UISETP.NE.U32.AND UP0, UPT, UR4, 0x1, UPT ;  /* 0x000000010400788c */ /* 0x000fd2000bf05070 */
[----:B------:R-:W-:Y:S05]  /*11f0*/  BRA.U UP0, `(.L_x_27) ;  /* 0x0000000100a87547 */ /* 0x000fea000b800000 */
[----:B------:R-:W0:Y:S02]  /*1200*/  LDC.64 R12, c[0x0][0x380] ;  /* 0x0000e000ff0c7b82 */ /* 0x000e240000000a00 */
[----:B0-----:R-:W-:-:S06]  /*1210*/  IMAD.WIDE.U32 R12, R3, 0x10, R12 ;  /* 0x00000010030c7825 */ /* 0x001fcc00078e000c */
        /* <DEDUP_REMOVED lines=17> */
.L_x_42:
[----:B------:R-:W-:Y:S01]  /*1330*/  FMUL.FTZ R0, R17, R8 ;  /* 0x0000000811007220 */ /* 0x000fe20000410000 */
[----:B------:R-:W-:-:S03]  /*1340*/  FMUL.FTZ R8, R8, 0.5 ;  /* 0x3f00000008087820 */ /* 0x000fc60000410000 */
[----:B------:R-:W-:-:S04]  /*1350*/  FFMA R9, -R0, R0, R17 ;  /* 0x0000000000097223 */ /* 0x000fc80000000111 */
[----:B------:R-:W-:-:S07]  /*1360*/  FFMA R0, R9, R8, R0 ;  /* 0x0000000809007223 */ /* 0x000fce0000000000 */
.L_x_43:
[----:B------:R-:W-:Y:S05]  /*1370*/  BSYNC.RECONVERGENT B0 ;  /* 0x0000000000007941 */ /* 0x000fea0003800200 */
.L_x_41:
        /* <DEDUP_REMOVED lines=8> */
.L_x_45:
[----:B------:R-:W0:Y:S02]  /*1400*/  MUFU.RCP R21, R0 ;  /* 0x0000000000157308 */ /* 0x000e240000001000 */
[----:B0-----:R-:W-:-:S04]  /*1410*/  FFMA R8, R21, R0, -1 ;  /* 0xbf80000015087423 */ /* 0x001fc80000000000 */
[----:B------:R-:W-:-:S04]  /*1420*/  FADD.FTZ R8, -R8, -RZ ;  /* 0x800000ff08087221 */ /* 0x000fc80000010100 */
[----:B------:R-:W-:-:S07]  /*1430*/  FFMA R21, R21, R8, R21 ;  /* 0x0000000815157223 */ /* 0x000fce0000000015 */
.L_x_46:
[----:B------:R-:W-:Y:S05]  /*1440*/  BSYNC.RECONVERGENT B0 ;  /* 0x0000000000007941 */ /* 0x000fea0003800200 */
.L_x_44:
[----:B------:R-:W-:-:S04]  /*1450*/  FMUL R0, R21, R21 ;  /* 0x0000001515007220 */ /* 0x000fc80000400000 */
[----:B------:R-:W-:-:S04]  /*1460*/  FMUL R0, R0, R21 ;  /* 0x0000001500007220 */ /* 0x000fc80000400000 */
[-C--:B------:R-:W-:Y:S01]  /*1470*/  FFMA R4, R3, R0.reuse, R4 ;  /* 0x0000000003047223 */ /* 0x080fe20000000004 */
[-C--:B------:R-:W-:Y:S01]  /*1480*/  FFMA R5, R16, R0.reuse, R5 ;  /* 0x0000000010057223 */ /* 0x080fe20000000005 */
[----:B------:R-:W-:-:S07]  /*1490*/  FFMA R6, R7, R0, R6 ;  /* 0x0000000007067223 */ /* 0x000fce0000000006 */
.L_x_27:
[----:B------:R-:W-:Y:S01]  /*14a0*/  FMUL R7, R4, 0.0010000000474974513054 ;  /* 0x3a83126f04077820 */ /* 0x000fe20000400000 */
[----:B------:R-:W-:Y:S01]  /*14b0*/  FMUL R0, R5, 0.0010000000474974513054 ;  /* 0x3a83126f05007820 */ /* 0x000fe20000400000 */
[----:B-----5:R-:W-:-:S07]  /*14c0*/  FMUL R9, R6, 0.0010000000474974513054 ;  /* 0x3a83126f06097820 */ /* 0x020fce0000400000 */
.L_x_0:
[----:B------:R-:W1:Y:S02]  /*14d0*/  LDC.64 R4, c[0x0][0x388] ;  /* 0x0000e200ff047b82 */ /* 0x000e640000000a00 */
[----:B-1----:R-:W-:-:S05]  /*14e0*/  IMAD.WIDE R2, R2, 0x10, R4 ;  /* 0x0000001002027825 */ /* 0x002fca00078e0204 */
[----:B0-----:R-:W2:Y:S02]  /*14f0*/  LDG.E.128 R12, desc[UR10][R2.64] ;  /* 0x0000000a020c7981 */ /* 0x001ea4000c1e1d00 */
[----:B--2---:R-:W-:Y:S01]  /*1500*/  FADD R12, R12, R7 ;  /* 0x000000070c0c7221 */ /* 0x004fe20000000000 */
[----:B------:R-:W-:Y:S01]  /*1510*/  FADD R13, R13, R0 ;  /* 0x000000000d0d7221 */ /* 0x000fe20000000000 */
[----:B------:R-:W-:-:S04]  /*1520*/  FADD R9, R14, R9 ;  /* 0x000000090e097221 */ /* 0x000fc80000000000 */
[----:B------:R-:W-:Y:S04]  /*1530*/  STG.E.64 desc[UR10][R2.64], R12 ;  /* 0x0000000c02007986 */ /* 0x000fe8000c101b0a */
[----:B------:R-:W-:Y:S01]  /*1540*/  STG.E desc[UR10][R2.64+0x8], R9 ;  /* 0x0000080902007986 */ /* 0x000fe2000c10190a */
[----:B------:R-:W-:Y:S05]  /*1550*/  EXIT ;  /* 0x000000000000794d */ /* 0x000fea0003800000 */
        .weak           $__internal_0_$__cuda_sm20_rcp_rn_f32_slowpath
        .type           $__internal_0_$__cuda_sm20_rcp_rn_f32_slowpath,@function
        .size           $__internal_0_$__cuda_sm20_rcp_rn_f32_slowpath,($__internal_1_$__cuda_sm20_sqrt_rn_f32_slowpath - $__internal_0_$__cuda_sm20_rcp_rn_f32_slowpath)
$__internal_0_$__cuda_sm20_rcp_rn_f32_slowpath:
[----:B------:R-:W-:Y:S01]  /*1560*/  SHF.L.U32 R17, R0, 0x1, RZ ;  /* 0x0000000100117819 */ /* 0x000fe200000006ff */
[----:B------:R-:W-:Y:S03]  /*1570*/  BSSY.RECONVERGENT B1, `(.L_x_47) ;  /* 0x0000030000017945 */ /* 0x000fe60003800200 */
[----:B------:R-:W-:-:S04]  /*1580*/  SHF.R.U32.HI R17, RZ, 0x18, R17 ;  /* 0x00000018ff117819 */ /* 0x000fc80000011611 */
[----:B------:R-:W-:-:S13]  /*1590*/  ISETP.NE.U32.AND P0, PT, R17, RZ, PT ;  /* 0x000000ff1100720c */ /* 0x000fda0003f05070 */
[----:B------:R-:W-:Y:S05]  /*15a0*/  @P0 BRA `(.L_x_48) ;  /* 0x0000000000280947 */ /* 0x000fea0003800000 */
[----:B------:R-:W-:-:S04]  /*15b0*/  SHF.L.U32 R17, R0, 0x1, RZ ;  /* 0x0000000100117819 */ /* 0x000fc800000006ff */
[----:B------:R-:W-:-:S13]  /*15c0*/  ISETP.NE.AND P0, PT, R17, RZ, PT ;  /* 0x000000ff1100720c */ /* 0x000fda0003f05270 */
[----:B------:R-:W-:Y:S01]  /*15d0*/  @P0 FFMA R22, R0, 1.84467440737095516160e+19, RZ ;  /* 0x5f80000000160823 */ /* 0x000fe200000000ff */
[----:B------:R-:W-:Y:S08]  /*15e0*/  @!P0 MUFU.RCP R21, R0 ;  /* 0x0000000000158308 */ /* 0x000ff00000001000 */
[----:B------:R-:W0:Y:S02]  /*15f0*/  @P0 MUFU.RCP R17, R22 ;  /* 0x0000001600110308 */ /* 0x000e240000001000 */
[----:B0-----:R-:W-:-:S04]  /*1600*/  @P0 FFMA R24, R22, R17, -1 ;  /* 0xbf80000016180423 */ /* 0x001fc80000000011 */
[----:B------:R-:W-:-:S04]  /*1610*/  @P0 FADD.FTZ R24, -R24, -RZ ;  /* 0x800000ff18180221 */ /* 0x000fc80000010100 */
[----:B------:R-:W-:-:S04]  /*1620*/  @P0 FFMA R24, R17, R24, R17 ;  /* 0x0000001811180223 */ /* 0x000fc80000000011 */
[----:B------:R-:W-:Y:S01]  /*1630*/  @P0 FFMA R21, R24, 1.84467440737095516160e+19, RZ ;  /* 0x5f80000018150823 */ /* 0x000fe200000000ff */
[----:B------:R-:W-:Y:S06]  /*1640*/  BRA `(.L_x_49) ;  /* 0x0000000000887947 */ /* 0x000fec0003800000 */
.L_x_48:
[----:B------:R-:W-:-:S04]  /*1650*/  IADD3 R21, PT, PT, R17, -0xfd, RZ ;  /* 0xffffff0311157810 */ /* 0x000fc80007ffe0ff */
[----:B------:R-:W-:-:S13]  /*1660*/  ISETP.GT.U32.AND P0, PT, R21, 0x1, PT ;  /* 0x000000011500780c */ /* 0x000fda0003f04070 */
[----:B------:R-:W-:Y:S05]  /*1670*/  @P0 BRA `(.L_x_50) ;  /* 0x0000000000780947 */ /* 0x000fea0003800000 */
[----:B------:R-:W-:Y:S01]  /*1680*/  LOP3.LUT R25, R0, 0x7fffff, RZ, 0xc0, !PT ;  /* 0x007fffff00197812 */ /* 0x000fe200078ec0ff */
[----:B------:R-:W-:Y:S01]  /*1690*/  HFMA2 R26, -RZ, RZ, 0, 1.78813934326171875e-07 ;  /* 0x00000003ff1a7431 */ /* 0x000fe200000001ff */
[----:B------:R-:W-:Y:S02]  /*16a0*/  IADD3 R17, PT, PT, R17, -0xfc, RZ ;  /* 0xffffff0411117810 */ /* 0x000fe40007ffe0ff */
[----:B------:R-:W-:-:S04]  /*16b0*/  LOP3.LUT R25, R25, 0x3f800000, RZ, 0xfc, !PT ;  /* 0x3f80000019197812 */ /* 0x000fc800078efcff */
[----:B------:R-:W0:Y:S01]  /*16c0*/  MUFU.RCP R24, R25 ;  /* 0x0000001900187308 */ /* 0x000e220000001000 */
[----:B------:R-:W-:Y:S01]  /*16d0*/  SHF.L.U32 R26, R26, R21, RZ ;  /* 0x000000151a1a7219 */ /* 0x000fe200000006ff */
[----:B0-----:R-:W-:-:S04]  /*16e0*/  FFMA R23, R25, R24, -1 ;  /* 0xbf80000019177423 */ /* 0x001fc80000000018 */
[----:B------:R-:W-:-:S04]  /*16f0*/  FADD.FTZ R23, -R23, -RZ ;  /* 0x800000ff17177221 */ /* 0x000fc80000010100 */
[CCC-:B------:R-:W-:Y:S01]  /*1700*/  FFMA.RM R22, R24.reuse, R23.reuse, R24.reuse ;  /* 0x0000001718167223 */ /* 0x1c0fe20000004018 */
[----:B------:R-:W-:-:S04]  /*1710*/  FFMA.RP R23, R24, R23, R24 ;  /* 0x0000001718177223 */ /* 0x000fc80000008018 */
[C---:B------:R-:W-:Y:S02]  /*1720*/  LOP3.LUT R24, R22.reuse, 0x7fffff, RZ, 0xc0, !PT ;  /* 0x007fffff16187812 */ /* 0x040fe400078ec0ff */
[----:B------:R-:W-:Y:S02]  /*1730*/  FSETP.NEU.FTZ.AND P0, PT, R22, R23, PT ;  /* 0x000000171600720b */ /* 0x000fe40003f1d000 */
[----:B------:R-:W-:Y:S02]  /*1740*/  LOP3.LUT R24, R24, 0x800000, RZ, 0xfc, !PT ;  /* 0x0080000018187812 */ /* 0x000fe400078efcff */
[----:B------:R-:W-:Y:S02]  /*1750*/  SEL R22, RZ, 0xffffffff, !P0 ;  /* 0xffffffffff167807 */ /* 0x000fe40004000000 */
[----:B------:R-:W-:Y:S02]  /*1760*/  LOP3.LUT R26, R26, R24, RZ, 0xc0, !PT ;  /* 0x000000181a1a7212 */ /* 0x000fe400078ec0ff */
[----:B------:R-:W-:-:S02]  /*1770*/  IADD3 R22, PT, PT, -R22, RZ, RZ ;  /* 0x000000ff16167210 */ /* 0x000fc40007ffe1ff */
[-C--:B------:R-:W-:Y:S02]  /*1780*/  SHF.R.U32.HI R26, RZ, R21.reuse, R26 ;  /* 0x00000015ff1a7219 */ /* 0x080fe4000001161a */
[--C-:B------:R-:W-:Y:S02]  /*1790*/  LOP3.LUT P1, RZ, R22, R21, R24.reuse, 0xf8, !PT ;  /* 0x0000001516ff7212 */ /* 0x100fe4000782f818 */
[C---:B------:R-:W-:Y:S02]  /*17a0*/  LOP3.LUT P0, RZ, R26.reuse, 0x1, RZ, 0xc0, !PT ;  /* 0x000000011aff7812 */ /* 0x040fe4000780c0ff */
[----:B------:R-:W-:Y:S02]  /*17b0*/  LOP3.LUT P2, RZ, R26, 0x2, RZ, 0xc0, !PT ;  /* 0x000000021aff7812 */ /* 0x000fe4000784c0ff */
[----:B------:R-:W-:Y:S02]  /*17c0*/  SHF.R.U32.HI R17, RZ, R17, R24 ;  /* 0x00000011ff117219 */ /* 0x000fe40000011618 */
[----:B------:R-:W-:-:S02]  /*17d0*/  PLOP3.LUT P0, PT, P0, P1, P2, 0xe0, 0x0 ;  /* 0x000000000000781c */ /* 0x000fc40000703c20 */
[----:B------:R-:W-:Y:S02]  /*17e0*/  LOP3.LUT P1, RZ, R0, 0x7fffff, RZ, 0xc0, !PT ;  /* 0x007fffff00ff7812 */ /* 0x000fe4000782c0ff */
[----:B------:R-:W-:-:S04]  /*17f0*/  SEL R21, RZ, 0x1, !P0 ;  /* 0x00000001ff157807 */ /* 0x000fc80004000000 */
[----:B------:R-:W-:-:S04]  /*1800*/  IADD3 R21, PT, PT, -R21, RZ, RZ ;  /* 0x000000ff15157210 */ /* 0x000fc80007ffe1ff */
[----:B------:R-:W-:-:S13]  /*1810*/  ISETP.GE.AND P0, PT, R21, RZ, PT ;  /* 0x000000ff1500720c */ /* 0x000fda0003f06270 */
[----:B------:R-:W-:-:S04]  /*1820*/  @!P0 IADD3 R17, PT, PT, R17, 0x1, RZ ;  /* 0x0000000111118810 */ /* 0x000fc80007ffe0ff */
[----:B------:R-:W-:-:S04]  /*1830*/  @!P1 SHF.L.U32 R17, R17, 0x1, RZ ;  /* 0x0000000111119819 */ /* 0x000fc800000006ff */
[----:B------:R-:W-:Y:S01]  /*1840*/  LOP3.LUT R21, R17, 0x80000000, R0, 0xf8, !PT ;  /* 0x8000000011157812 */ /* 0x000fe200078ef800 */
[----:B------:R-:W-:Y:S06]  /*1850*/  BRA `(.L_x_49) ;  /* 0x0000000000047947 */ /* 0x000fec0003800000 */
.L_x_50:
[----:B------:R0:W1:Y:S02]  /*1860*/  MUFU.RCP R21, R0 ;  /* 0x0000000000157308 */ /* 0x0000640000001000 */
.L_x_49:
[----:B------:R-:W-:Y:S05]  /*1870*/  BSYNC.RECONVERGENT B1 ;  /* 0x0000000000017941 */ /* 0x000fea0003800200 */
.L_x_47:
[----:B------:R-:W-:Y:S01]  /*1880*/  HFMA2 R23, -RZ, RZ, 0, 0 ;  /* 0x00000000ff177431 */ /* 0x000fe200000001ff */
[----:B------:R-:W-:-:S04]  /*1890*/  MOV R22, R20 ;  /* 0x0000001400167202 */ /* 0x000fc80000000f00 */
[----:B01----:R-:W-:Y:S05]  /*18a0*/  RET.REL.NODEC R22 `(_Z9bodyForceP6float4S0_i) ;  /* 0xffffffe416d47950 */ /* 0x003fea0003c3ffff */
        .weak           $__internal_1_$__cuda_sm20_sqrt_rn_f32_slowpath
        .type           $__internal_1_$__cuda_sm20_sqrt_rn_f32_slowpath,@function
        .size           $__internal_1_$__cuda_sm20_sqrt_rn_f32_slowpath,(.L_x_54 - $__internal_1_$__cuda_sm20_sqrt_rn_f32_slowpath)
$__internal_1_$__cuda_sm20_sqrt_rn_f32_slowpath:
[----:B------:R-:W-:-:S13]  /*18b0*/  LOP3.LUT P0, RZ, R17, 0x7fffffff, RZ, 0xc0, !PT ;  /* 0x7fffffff11ff7812 */ /* 0x000fda000780c0ff */
[----:B------:R-:W-:Y:S01]  /*18c0*/  @!P0 MOV R24, R17 ;  /* 0x0000001100188202 */ /* 0x000fe20000000f00 */
[----:B------:R-:W-:Y:S06]  /*18d0*/  @!P0 BRA `(.L_x_51) ;  /* 0x0000000000408947 */ /* 0x000fec0003800000 */
[----:B------:R-:W-:-:S13]  /*18e0*/  FSETP.GEU.FTZ.AND P0, PT, R17, RZ, PT ;  /* 0x000000ff1100720b */ /* 0x000fda0003f1e000 */
[----:B------:R-:W-:Y:S01]  /*18f0*/  @!P0 MOV R24, 0x7fffffff ;  /* 0x7fffffff00188802 */ /* 0x000fe20000000f00 */
[----:B------:R-:W-:Y:S06]  /*1900*/  @!P0 BRA `(.L_x_51) ;  /* 0x0000000000348947 */ /* 0x000fec0003800000 */
[----:B------:R-:W-:-:S13]  /*1910*/  FSETP.GTU.FTZ.AND P0, PT, |R17|, +INF , PT ;  /* 0x7f8000001100780b */ /* 0x000fda0003f1c200 */
[----:B------:R-:W-:Y:S01]  /*1920*/  @P0 FADD.FTZ R24, R17, 1 ;  /* 0x3f80000011180421 */ /* 0x000fe20000010000 */
[----:B------:R-:W-:Y:S06]  /*1930*/  @P0 BRA `(.L_x_51) ;  /* 0x0000000000280947 */ /* 0x000fec0003800000 */
[----:B------:R-:W-:-:S13]  /*1940*/  FSETP.NEU.FTZ.AND P0, PT, |R17|, +INF , PT ;  /* 0x7f8000001100780b */ /* 0x000fda0003f1d200 */
[----:B------:R-:W-:Y:S01]  /*1950*/  @P0 FFMA R23, R17, 1.84467440737095516160e+19, RZ ;  /* 0x5f80000011170823 */ /* 0x000fe200000000ff */
[----:B------:R-:W-:-:S03]  /*1960*/  @!P0 MOV R24, R17 ;  /* 0x0000001100188202 */ /* 0x000fc60000000f00 */
[----:B------:R-:W0:Y:S02]  /*1970*/  @P0 MUFU.RSQ R20, R23 ;  /* 0x0000001700140308 */ /* 0x000e240000001400 */
[----:B0-----:R-:W-:Y:S01]  /*1980*/  @P0 FMUL.FTZ R22, R23, R20 ;  /* 0x0000001417160220 */ /* 0x001fe20000410000 */
[----:B------:R-:W-:-:S03]  /*1990*/  @P0 FMUL.FTZ R20, R20, 0.5 ;  /* 0x3f00000014140820 */ /* 0x000fc60000410000 */
[----:B------:R-:W-:-:S04]  /*19a0*/  @P0 FADD.FTZ R21, -R22, -RZ ;  /* 0x800000ff16150221 */ /* 0x000fc80000010100 */
[----:B------:R-:W-:-:S04]  /*19b0*/  @P0 FFMA R21, R22, R21, R23 ;  /* 0x0000001516150223 */ /* 0x000fc80000000017 */
[----:B------:R-:W-:-:S04]  /*19c0*/  @P0 FFMA R20, R21, R20, R22 ;  /* 0x0000001415140223 */ /* 0x000fc80000000016 */
[----:B------:R-:W-:-:S07]  /*19d0*/  @P0 FMUL.FTZ R24, R20, 2.3283064365386962891e-10 ;  /* 0x2f80000014180820 */ /* 0x000fce0000410000 */
.L_x_51:
[----:B------:R-:W-:Y:S01]  /*19e0*/  HFMA2 R21, -RZ, RZ, 0, 0 ;  /* 0x00000000ff157431 */ /* 0x000fe200000001ff */
[----:B------:R-:W-:-:S04]  /*19f0*/  MOV R20, R0 ;  /* 0x0000000000147202 */ /* 0x000fc80000000f00 */
[----:B------:R-:W-:Y:S05]  /*1a00*/  RET.REL.NODEC R20 `(_Z9bodyForceP6float4S0_i) ;  /* 0xffffffe4147c7950 */ /* 0x000fea0003c3ffff */
.L_x_52:
[----:B------:R-:W-:-:S00]  /*1a10*/  BRA `(.L_x_52) ;  /* 0xfffffffc00fc7947 */ /* 0x000fc0000383ffff */
[----:B------:R-:W-:-:S00]  /*1a20*/  NOP ;  /* 0x0000000000007918 */ /* 0x000fc00000000000 */
        /* <DEDUP_REMOVED lines=13> */
.L_x_54:


//--------------------- .nv.shared.reserved.0     --------------------------
	.section	.nv.shared.reserved.0,"aw",@nobits
	.weak		__nv_reservedSMEM_offset_0_alias
	.size		__nv_reservedSMEM_offset_0_alias, 0, 64
	.other		__nv_reservedSMEM_offset_0_alias,@"STO_CUDA_RESERVED_SHARED STV_DEFAULT"
__nv_reservedSMEM_offset_0_alias:
	.zero		0
	.zero		64


//--------------------- .nv.constant0._Z9bodyForceP6float4S0_i --------------------------
	.section	.nv.constant0._Z9bodyForceP6float4S0_i,"a",@progbits
	.sectionflags	@""
	.align	4
.nv.constant0._Z9bodyForceP6float4S0_i:
	.zero		916


//--------------------- SYMBOLS --------------------------

	.type		.nv.reservedSmem.offset0,@object
	.size		.nv.reservedSmem.offset0,0x4
